//
// Generated by NVIDIA NVVM Compiler
//
// Compiler Build ID: CL-36424714
// Cuda compilation tools, release 13.0, V13.0.88
// Based on NVVM 20.0.0
//

.version 9.0
.target sm_100
.address_size 64

	// .globl	_Z14doubleElementsPii

.visible .entry _Z14doubleElementsPii(
	.param .u64 .ptr .align 1 _Z14doubleElementsPii_param_0,
	.param .u32 _Z14doubleElementsPii_param_1
)
{
	.reg .pred 	%p<2>;
	.reg .b32 	%r<8>;
	.reg .b64 	%rd<5>;

	ld.param.u64 	%rd1, [_Z14doubleElementsPii_param_0];
	ld.param.u32 	%r2, [_Z14doubleElementsPii_param_1];
	mov.u32 	%r3, %tid.x;
	mov.u32 	%r4, %ctaid.x;
	mov.u32 	%r5, %ntid.x;
	mad.lo.s32 	%r1, %r4, %r5, %r3;
	setp.ge.u32 	%p1, %r1, %r2;
	@%p1 bra 	$L__BB0_2;
	cvta.to.global.u64 	%rd2, %rd1;
	mul.wide.u32 	%rd3, %r1, 4;
	add.s64 	%rd4, %rd2, %rd3;
	ld.global.u32 	%r6, [%rd4];
	shl.b32 	%r7, %r6, 1;
	st.global.u32 	[%rd4], %r7;
$L__BB0_2:
	ret;

}


// ===== COMPILED SASS (sm_100) =====

	.target	sm_100

	.elftype	@"ET_EXEC"


//--------------------- .note.nv.tkinfo           --------------------------
	.section	.note.nv.tkinfo,"",@"SHT_NOTE"
	.sectionflags	@"SHF_NOTE_NV_TKINFO"
	.tkinfo
        /*0018*/ 	.word	0x00000002
        /*0030*/ 	.string	""
        /*0030*/ 	.string	"ptxas"
        /*0030*/ 	.string	"Cuda compilation tools, release 13.0, V13.0.88"
        /*0030*/ 	.string	"Build cuda_13.0.r13.0/compiler.36424714_0"
        /*0030*/ 	.string	"-arch sm_100 -m 64 "



//--------------------- .note.nv.cuinfo           --------------------------
	.section	.note.nv.cuinfo,"",@"SHT_NOTE"
	.sectionflags	@"SHF_NOTE_NV_CUINFO"
        /*0018*/ 	.short	0x0002
        /*001a*/ 	.short	0x0064
        /*001c*/ 	.short	0x0082
	.zero		2


//--------------------- .nv.info                  --------------------------
	.section	.nv.info,"",@"SHT_CUDA_INFO"
	.align	4


	//----- nvinfo : EIATTR_REGCOUNT
	.align		4
        /*0000*/ 	.byte	0x04, 0x2f
        /*0002*/ 	.short	(.L_1 - .L_0)
	.align		4
.L_0:
        /*0004*/ 	.word	index@(_Z14doubleElementsPii)
        /*0008*/ 	.word	0x00000008


	//----- nvinfo : EIATTR_FRAME_SIZE
	.align		4
.L_1:
        /*000c*/ 	.byte	0x04, 0x11
        /*000e*/ 	.short	(.L_3 - .L_2)
	.align		4
.L_2:
        /*0010*/ 	.word	index@(_Z14doubleElementsPii)
        /*0014*/ 	.word	0x00000000


	//----- nvinfo : EIATTR_MIN_STACK_SIZE
	.align		4
.L_3:
        /*0018*/ 	.byte	0x04, 0x12
        /*001a*/ 	.short	(.L_5 - .L_4)
	.align		4
.L_4:
        /*001c*/ 	.word	index@(_Z14doubleElementsPii)
        /*0020*/ 	.word	0x00000000
.L_5:


//--------------------- .nv.compat                --------------------------
	.section	.nv.compat,"",@"SHT_CUDA_COMPAT_INFO"
	.align	4
        /*0000*/ 	.byte	0x02, 0x09, 0x00, 0x00, 0x02, 0x02, 0x01, 0x00, 0x02, 0x05, 0x05, 0x00, 0x03, 0x07, 0x01, 0x01
        /*0010*/ 	.byte	0x02, 0x03, 0x00, 0x00, 0x02, 0x06, 0x01, 0x00, 0x04, 0x0b, 0x08, 0x00, 0x09, 0x00, 0x00, 0x00
        /*0020*/ 	.byte	0x00, 0x00, 0x00, 0x00


//--------------------- .nv.info._Z14doubleElementsPii --------------------------
	.section	.nv.info._Z14doubleElementsPii,"",@"SHT_CUDA_INFO"
	.sectionflags	@""
	.align	4


	//----- nvinfo : EIATTR_CUDA_API_VERSION
	.align		4
        /*0000*/ 	.byte	0x04, 0x37
        /*0002*/ 	.short	(.L_7 - .L_6)
.L_6:
        /*0004*/ 	.word	0x00000082


	//----- nvinfo : EIATTR_KPARAM_INFO
	.align		4
.L_7:
        /*0008*/ 	.byte	0x04, 0x17
        /*000a*/ 	.short	(.L_9 - .L_8)
.L_8:
        /*000c*/ 	.word	0x00000000
        /*0010*/ 	.short	0x0001
        /*0012*/ 	.short	0x0008
        /*0014*/ 	.byte	0x00, 0xf0, 0x11, 0x00


	//----- nvinfo : EIATTR_KPARAM_INFO
	.align		4
.L_9:
        /*0018*/ 	.byte	0x04, 0x17
        /*001a*/ 	.short	(.L_11 - .L_10)
.L_10:
        /*001c*/ 	.word	0x00000000
        /*0020*/ 	.short	0x0000
        /*0022*/ 	.short	0x0000
        /*0024*/ 	.byte	0x00, 0xf5, 0x21, 0x00


	//----- nvinfo : EIATTR_SPARSE_MMA_MASK
	.align		4
.L_11:
        /*0028*/ 	.byte	0x03, 0x50
        /*002a*/ 	.short	0x0000


	//----- nvinfo : EIATTR_MAXREG_COUNT
	.align		4
        /*002c*/ 	.byte	0x03, 0x1b
        /*002e*/ 	.short	0x00ff


	//----- nvinfo : EIATTR_MERCURY_ISA_VERSION
	.align		4
        /*0030*/ 	.byte	0x03, 0x5f
        /*0032*/ 	.short	0x0101


	//----- nvinfo : EIATTR_VRC_CTA_INIT_COUNT
	.align		4
        /*0034*/ 	.byte	0x02, 0x4a
	.zero		1
	.zero		1


	//----- nvinfo : EIATTR_EXIT_INSTR_OFFSETS
	.align		4
        /*0038*/ 	.byte	0x04, 0x1c
        /*003a*/ 	.short	(.L_13 - .L_12)


	//   ....[0]....
.L_12:
        /*003c*/ 	.word	0x00000070


	//   ....[1]....
        /*0040*/ 	.word	0x000000e0


	//----- nvinfo : EIATTR_CBANK_PARAM_SIZE
	.align		4
.L_13:
        /*0044*/ 	.byte	0x03, 0x19
        /*0046*/ 	.short	0x000c


	//----- nvinfo : EIATTR_PARAM_CBANK
	.align		4
        /*0048*/ 	.byte	0x04, 0x0a
        /*004a*/ 	.short	(.L_15 - .L_14)
	.align		4
.L_14:
        /*004c*/ 	.word	index@(.nv.constant0._Z14doubleElementsPii)
        /*0050*/ 	.short	0x0380
        /*0052*/ 	.short	0x000c


	//----- nvinfo : EIATTR_SW_WAR
	.align		4
.L_15:
        /*0054*/ 	.byte	0x04, 0x36
        /*0056*/ 	.short	(.L_17 - .L_16)
.L_16:
        /*0058*/ 	.word	0x00000008
.L_17:


//--------------------- .nv.callgraph             --------------------------
	.section	.nv.callgraph,"",@"SHT_CUDA_CALLGRAPH"
	.align	4
	.sectionentsize	8
	.align		4
        /*0000*/ 	.word	0x00000000
	.align		4
        /*0004*/ 	.word	0xffffffff
	.align		4
        /*0008*/ 	.word	0x00000000
	.align		4
        /*000c*/ 	.word	0xfffffffe
	.align		4
        /*0010*/ 	.word	0x00000000
	.align		4
        /*0014*/ 	.word	0xfffffffd
	.align		4
        /*0018*/ 	.word	0x00000000
	.align		4
        /*001c*/ 	.word	0xfffffffc


//--------------------- .text._Z14doubleElementsPii --------------------------
	.section	.text._Z14doubleElementsPii,"ax",@progbits
	.align	128
        .global         _Z14doubleElementsPii
        .type           _Z14doubleElementsPii,@function
        .size           _Z14doubleElementsPii,(.L_x_1 - _Z14doubleElementsPii)
        .other          _Z14doubleElementsPii,@"STO_CUDA_ENTRY STV_DEFAULT"
_Z14doubleElementsPii:
.text._Z14doubleElementsPii:
[----:B------:R-:W-:Y:S01]  /*0000*/  LDC R1, c[0x0][0x37c] ;  /* 0x0000df00ff017b82 */ /* 0x000fe20000000800 */
[----:B------:R-:W0:Y:S07]  /*0010*/  S2R R5, SR_TID.X ;  /* 0x0000000000057919 */ /* 0x000e2e0000002100 */
[----:B------:R-:W0:Y:S01]  /*0020*/  S2UR UR4, SR_CTAID.X ;  /* 0x00000000000479c3 */ /* 0x000e220000002500 */
[----:B------:R-:W1:Y:S07]  /*0030*/  LDCU UR5, c[0x0][0x388] ;  /* 0x00007100ff0577ac */ /* 0x000e6e0008000800 */
[----:B------:R-:W0:Y:S02]  /*0040*/  LDC R0, c[0x0][0x360] ;  /* 0x0000d800ff007b82 */ /* 0x000e240000000800 */
[----:B0-----:R-:W-:-:S05]  /*0050*/  IMAD R5, R0, UR4, R5 ;  /* 0x0000000400057c24 */ /* 0x001fca000f8e0205 */
[----:B-1----:R-:W-:-:S13]  /*0060*/  ISETP.GE.U32.AND P0, PT, R5, UR5, PT ;  /* 0x0000000505007c0c */ /* 0x002fda000bf06070 */
[----:B------:R-:W-:Y:S05]  /*0070*/  @P0 EXIT ;  /* 0x000000000000094d */ /* 0x000fea0003800000 */
[----:B------:R-:W0:Y:S01]  /*0080*/  LDC.64 R2, c[0x0][0x380] ;  /* 0x0000e000ff027b82 */ /* 0x000e220000000a00 */
[----:B------:R-:W1:Y:S01]  /*0090*/  LDCU.64 UR4, c[0x0][0x358] ;  /* 0x00006b00ff0477ac */ /* 0x000e620008000a00 */
[----:B0-----:R-:W-:-:S05]  /*00a0*/  IMAD.WIDE.U32 R2, R5, 0x4, R2 ;  /* 0x0000000405027825 */ /* 0x001fca00078e0002 */
[----:B-1----:R-:W2:Y:S02]  /*00b0*/  LDG.E R0, desc[UR4][R2.64] ;  /* 0x0000000402007981 */ /* 0x002ea4000c1e1900 */
[----:B--2---:R-:W-:-:S05]  /*00c0*/  SHF.L.U32 R5, R0, 0x1, RZ ;  /* 0x0000000100057819 */ /* 0x004fca00000006ff */
[----:B------:R-:W-:Y:S01]  /*00d0*/  STG.E desc[UR4][R2.64], R5 ;  /* 0x0000000502007986 */ /* 0x000fe2000c101904 */
[----:B------:R-:W-:Y:S05]  /*00e0*/  EXIT ;  /* 0x000000000000794d */ /* 0x000fea0003800000 */
.L_x_0:
[----:B------:R-:W-:-:S00]  /*00f0*/  BRA `(.L_x_0) ;  /* 0xfffffffc00fc7947 */ /* 0x000fc0000383ffff */
[----:B------:R-:W-:-:S00]  /*0100*/  NOP ;  /* 0x0000000000007918 */ /* 0x000fc00000000000 */
[----:B------:R-:W-:-:S00]  /*0110*/  NOP ;  /* 0x0000000000007918 */ /* 0x000fc00000000000 */
[----:B------:R-:W-:-:S00]  /*0120*/  NOP ;  /* 0x0000000000007918 */ /* 0x000fc00000000000 */
[----:B------:R-:W-:-:S00]  /*0130*/  NOP ;  /* 0x0000000000007918 */ /* 0x000fc00000000000 */
[----:B------:R-:W-:-:S00]  /*0140*/  NOP ;  /* 0x0000000000007918 */ /* 0x000fc00000000000 */
[----:B------:R-:W-:-:S00]  /*0150*/  NOP ;  /* 0x0000000000007918 */ /* 0x000fc00000000000 */
[----:B------:R-:W-:-:S00]  /*0160*/  NOP ;  /* 0x0000000000007918 */ /* 0x000fc00000000000 */
[----:B------:R-:W-:-:S00]  /*0170*/  NOP ;  /* 0x0000000000007918 */ /* 0x000fc00000000000 */
.L_x_1:


//--------------------- .nv.shared.reserved.0     --------------------------
	.section	.nv.shared.reserved.0,"aw",@nobits
	.weak		__nv_reservedSMEM_offset_0_alias
	.size		__nv_reservedSMEM_offset_0_alias, 0, 64
	.other		__nv_reservedSMEM_offset_0_alias,@"STO_CUDA_RESERVED_SHARED STV_DEFAULT"
__nv_reservedSMEM_offset_0_alias:
	.zero		0
	.zero		64


//--------------------- .nv.constant0._Z14doubleElementsPii --------------------------
	.section	.nv.constant0._Z14doubleElementsPii,"a",@progbits
	.sectionflags	@""
	.align	4
.nv.constant0._Z14doubleElementsPii:
	.zero		908


//--------------------- SYMBOLS --------------------------

	.type		.nv.reservedSmem.offset0,@object
	.size		.nv.reservedSmem.offset0,0x4
